//
// Generated by NVIDIA NVVM Compiler
//
// Compiler Build ID: CL-36424714
// Cuda compilation tools, release 13.0, V13.0.88
// Based on NVVM 20.0.0
//

.version 9.0
.target sm_100
.address_size 64

	// .globl	_Z22matrixAddElementKernelPfS_S_ff

.visible .entry _Z22matrixAddElementKernelPfS_S_ff(
	.param .u64 .ptr .align 1 _Z22matrixAddElementKernelPfS_S_ff_param_0,
	.param .u64 .ptr .align 1 _Z22matrixAddElementKernelPfS_S_ff_param_1,
	.param .u64 .ptr .align 1 _Z22matrixAddElementKernelPfS_S_ff_param_2,
	.param .f32 _Z22matrixAddElementKernelPfS_S_ff_param_3,
	.param .f32 _Z22matrixAddElementKernelPfS_S_ff_param_4
)
{
	.reg .pred 	%p<4>;
	.reg .b32 	%r<10>;
	.reg .b32 	%f<11>;
	.reg .b64 	%rd<11>;

	ld.param.u64 	%rd1, [_Z22matrixAddElementKernelPfS_S_ff_param_0];
	ld.param.u64 	%rd2, [_Z22matrixAddElementKernelPfS_S_ff_param_1];
	ld.param.u64 	%rd3, [_Z22matrixAddElementKernelPfS_S_ff_param_2];
	ld.param.f32 	%f4, [_Z22matrixAddElementKernelPfS_S_ff_param_3];
	ld.param.f32 	%f3, [_Z22matrixAddElementKernelPfS_S_ff_param_4];
	mov.u32 	%r1, %ntid.x;
	mov.u32 	%r2, %ctaid.x;
	mov.u32 	%r3, %tid.x;
	mad.lo.s32 	%r4, %r1, %r2, %r3;
	mov.u32 	%r5, %ntid.y;
	mov.u32 	%r6, %ctaid.y;
	mov.u32 	%r7, %tid.y;
	mad.lo.s32 	%r8, %r5, %r6, %r7;
	cvt.rn.f32.s32 	%f1, %r4;
	setp.le.f32 	%p1, %f3, %f1;
	cvt.rn.f32.u32 	%f6, %r8;
	setp.le.f32 	%p2, %f4, %f6;
	or.pred  	%p3, %p1, %p2;
	@%p3 bra 	$L__BB0_2;
	cvta.to.global.u64 	%rd4, %rd2;
	cvta.to.global.u64 	%rd5, %rd3;
	cvta.to.global.u64 	%rd6, %rd1;
	fma.rn.f32 	%f7, %f3, %f6, %f1;
	cvt.rzi.s32.f32 	%r9, %f7;
	mul.wide.s32 	%rd7, %r9, 4;
	add.s64 	%rd8, %rd4, %rd7;
	ld.global.f32 	%f8, [%rd8];
	add.s64 	%rd9, %rd5, %rd7;
	ld.global.f32 	%f9, [%rd9];
	add.f32 	%f10, %f8, %f9;
	add.s64 	%rd10, %rd6, %rd7;
	st.global.f32 	[%rd10], %f10;
$L__BB0_2:
	ret;

}
	// .globl	_Z18matrixAddRowKernelPfS_S_ff
.visible .entry _Z18matrixAddRowKernelPfS_S_ff(
	.param .u64 .ptr .align 1 _Z18matrixAddRowKernelPfS_S_ff_param_0,
	.param .u64 .ptr .align 1 _Z18matrixAddRowKernelPfS_S_ff_param_1,
	.param .u64 .ptr .align 1 _Z18matrixAddRowKernelPfS_S_ff_param_2,
	.param .f32 _Z18matrixAddRowKernelPfS_S_ff_param_3,
	.param .f32 _Z18matrixAddRowKernelPfS_S_ff_param_4
)
{
	.reg .pred 	%p<5>;
	.reg .b32 	%r<10>;
	.reg .b32 	%f<13>;
	.reg .b64 	%rd<11>;

	ld.param.u64 	%rd4, [_Z18matrixAddRowKernelPfS_S_ff_param_0];
	ld.param.u64 	%rd5, [_Z18matrixAddRowKernelPfS_S_ff_param_1];
	ld.param.u64 	%rd6, [_Z18matrixAddRowKernelPfS_S_ff_param_2];
	ld.param.f32 	%f6, [_Z18matrixAddRowKernelPfS_S_ff_param_3];
	ld.param.f32 	%f5, [_Z18matrixAddRowKernelPfS_S_ff_param_4];
	mov.u32 	%r3, %ntid.x;
	mov.u32 	%r4, %ctaid.x;
	mov.u32 	%r5, %tid.x;
	mad.lo.s32 	%r6, %r3, %r4, %r5;
	cvt.rn.f32.s32 	%f1, %r6;
	setp.le.f32 	%p1, %f6, %f1;
	setp.leu.f32 	%p2, %f5, 0f00000000;
	or.pred  	%p3, %p1, %p2;
	@%p3 bra 	$L__BB1_3;
	mul.f32 	%f2, %f5, %f1;
	cvta.to.global.u64 	%rd1, %rd5;
	cvta.to.global.u64 	%rd2, %rd6;
	cvta.to.global.u64 	%rd3, %rd4;
	mov.b32 	%r9, 0;
	mov.f32 	%f12, 0f00000000;
$L__BB1_2:
	add.f32 	%f8, %f2, %f12;
	cvt.rzi.s32.f32 	%r8, %f8;
	mul.wide.s32 	%rd7, %r8, 4;
	add.s64 	%rd8, %rd1, %rd7;
	ld.global.f32 	%f9, [%rd8];
	add.s64 	%rd9, %rd2, %rd7;
	ld.global.f32 	%f10, [%rd9];
	add.f32 	%f11, %f9, %f10;
	add.s64 	%rd10, %rd3, %rd7;
	st.global.f32 	[%rd10], %f11;
	add.s32 	%r9, %r9, 1;
	cvt.rn.f32.u32 	%f12, %r9;
	setp.gt.f32 	%p4, %f5, %f12;
	@%p4 bra 	$L__BB1_2;
$L__BB1_3:
	ret;

}
	// .globl	_Z18matrixAddColKernelPfS_S_ff
.visible .entry _Z18matrixAddColKernelPfS_S_ff(
	.param .u64 .ptr .align 1 _Z18matrixAddColKernelPfS_S_ff_param_0,
	.param .u64 .ptr .align 1 _Z18matrixAddColKernelPfS_S_ff_param_1,
	.param .u64 .ptr .align 1 _Z18matrixAddColKernelPfS_S_ff_param_2,
	.param .f32 _Z18matrixAddColKernelPfS_S_ff_param_3,
	.param .f32 _Z18matrixAddColKernelPfS_S_ff_param_4
)
{
	.reg .pred 	%p<5>;
	.reg .b32 	%r<10>;
	.reg .b32 	%f<12>;
	.reg .b64 	%rd<11>;

	ld.param.u64 	%rd4, [_Z18matrixAddColKernelPfS_S_ff_param_0];
	ld.param.u64 	%rd5, [_Z18matrixAddColKernelPfS_S_ff_param_1];
	ld.param.u64 	%rd6, [_Z18matrixAddColKernelPfS_S_ff_param_2];
	ld.param.f32 	%f4, [_Z18matrixAddColKernelPfS_S_ff_param_3];
	ld.param.f32 	%f5, [_Z18matrixAddColKernelPfS_S_ff_param_4];
	mov.u32 	%r3, %ntid.x;
	mov.u32 	%r4, %ctaid.x;
	mov.u32 	%r5, %tid.x;
	mad.lo.s32 	%r6, %r3, %r4, %r5;
	cvt.rn.f32.s32 	%f1, %r6;
	setp.le.f32 	%p1, %f5, %f1;
	setp.leu.f32 	%p2, %f4, 0f00000000;
	or.pred  	%p3, %p1, %p2;
	@%p3 bra 	$L__BB2_3;
	cvta.to.global.u64 	%rd1, %rd5;
	cvta.to.global.u64 	%rd2, %rd6;
	cvta.to.global.u64 	%rd3, %rd4;
	mov.b32 	%r9, 0;
	mov.f32 	%f11, 0f00000000;
$L__BB2_2:
	fma.rn.f32 	%f7, %f5, %f11, %f1;
	cvt.rzi.s32.f32 	%r8, %f7;
	mul.wide.s32 	%rd7, %r8, 4;
	add.s64 	%rd8, %rd1, %rd7;
	ld.global.f32 	%f8, [%rd8];
	add.s64 	%rd9, %rd2, %rd7;
	ld.global.f32 	%f9, [%rd9];
	add.f32 	%f10, %f8, %f9;
	add.s64 	%rd10, %rd3, %rd7;
	st.global.f32 	[%rd10], %f10;
	add.s32 	%r9, %r9, 1;
	cvt.rn.f32.u32 	%f11, %r9;
	setp.gt.f32 	%p4, %f4, %f11;
	@%p4 bra 	$L__BB2_2;
$L__BB2_3:
	ret;

}


// ===== COMPILED SASS (sm_100) =====

	.target	sm_100

	.elftype	@"ET_EXEC"


//--------------------- .note.nv.tkinfo           --------------------------
	.section	.note.nv.tkinfo,"",@"SHT_NOTE"
	.sectionflags	@"SHF_NOTE_NV_TKINFO"
	.tkinfo
        /*0018*/ 	.word	0x00000002
        /*0030*/ 	.string	""
        /*0030*/ 	.string	"ptxas"
        /*0030*/ 	.string	"Cuda compilation tools, release 13.0, V13.0.88"
        /*0030*/ 	.string	"Build cuda_13.0.r13.0/compiler.36424714_0"
        /*0030*/ 	.string	"-arch sm_100 -m 64 "



//--------------------- .note.nv.cuinfo           --------------------------
	.section	.note.nv.cuinfo,"",@"SHT_NOTE"
	.sectionflags	@"SHF_NOTE_NV_CUINFO"
        /*0018*/ 	.short	0x0002
        /*001a*/ 	.short	0x0064
        /*001c*/ 	.short	0x0082
	.zero		2


//--------------------- .nv.info                  --------------------------
	.section	.nv.info,"",@"SHT_CUDA_INFO"
	.align	4


	//----- nvinfo : EIATTR_REGCOUNT
	.align		4
        /*0000*/ 	.byte	0x04, 0x2f
        /*0002*/ 	.short	(.L_1 - .L_0)
	.align		4
.L_0:
        /*0004*/ 	.word	index@(_Z22matrixAddElementKernelPfS_S_ff)
        /*0008*/ 	.word	0x0000000c


	//----- nvinfo : EIATTR_FRAME_SIZE
	.align		4
.L_1:
        /*000c*/ 	.byte	0x04, 0x11
        /*000e*/ 	.short	(.L_3 - .L_2)
	.align		4
.L_2:
        /*0010*/ 	.word	index@(_Z22matrixAddElementKernelPfS_S_ff)
        /*0014*/ 	.word	0x00000000


	//----- nvinfo : EIATTR_REGCOUNT
	.align		4
.L_3:
        /*0018*/ 	.byte	0x04, 0x2f
        /*001a*/ 	.short	(.L_5 - .L_4)
	.align		4
.L_4:
        /*001c*/ 	.word	index@(_Z18matrixAddRowKernelPfS_S_ff)
        /*0020*/ 	.word	0x00000014


	//----- nvinfo : EIATTR_FRAME_SIZE
	.align		4
.L_5:
        /*0024*/ 	.byte	0x04, 0x11
        /*0026*/ 	.short	(.L_7 - .L_6)
	.align		4
.L_6:
        /*0028*/ 	.word	index@(_Z18matrixAddRowKernelPfS_S_ff)
        /*002c*/ 	.word	0x00000000


	//----- nvinfo : EIATTR_REGCOUNT
	.align		4
.L_7:
        /*0030*/ 	.byte	0x04, 0x2f
        /*0032*/ 	.short	(.L_9 - .L_8)
	.align		4
.L_8:
        /*0034*/ 	.word	index@(_Z18matrixAddColKernelPfS_S_ff)
        /*0038*/ 	.word	0x00000014


	//----- nvinfo : EIATTR_FRAME_SIZE
	.align		4
.L_9:
        /*003c*/ 	.byte	0x04, 0x11
        /*003e*/ 	.short	(.L_11 - .L_10)
	.align		4
.L_10:
        /*0040*/ 	.word	index@(_Z18matrixAddColKernelPfS_S_ff)
        /*0044*/ 	.word	0x00000000


	//----- nvinfo : EIATTR_MIN_STACK_SIZE
	.align		4
.L_11:
        /*0048*/ 	.byte	0x04, 0x12
        /*004a*/ 	.short	(.L_13 - .L_12)
	.align		4
.L_12:
        /*004c*/ 	.word	index@(_Z18matrixAddColKernelPfS_S_ff)
        /*0050*/ 	.word	0x00000000


	//----- nvinfo : EIATTR_MIN_STACK_SIZE
	.align		4
.L_13:
        /*0054*/ 	.byte	0x04, 0x12
        /*0056*/ 	.short	(.L_15 - .L_14)
	.align		4
.L_14:
        /*0058*/ 	.word	index@(_Z18matrixAddRowKernelPfS_S_ff)
        /*005c*/ 	.word	0x00000000


	//----- nvinfo : EIATTR_MIN_STACK_SIZE
	.align		4
.L_15:
        /*0060*/ 	.byte	0x04, 0x12
        /*0062*/ 	.short	(.L_17 - .L_16)
	.align		4
.L_16:
        /*0064*/ 	.word	index@(_Z22matrixAddElementKernelPfS_S_ff)
        /*0068*/ 	.word	0x00000000
.L_17:


//--------------------- .nv.compat                --------------------------
	.section	.nv.compat,"",@"SHT_CUDA_COMPAT_INFO"
	.align	4
        /*0000*/ 	.byte	0x02, 0x09, 0x00, 0x00, 0x02, 0x02, 0x01, 0x00, 0x02, 0x05, 0x05, 0x00, 0x03, 0x07, 0x01, 0x01
        /*0010*/ 	.byte	0x02, 0x03, 0x00, 0x00, 0x02, 0x06, 0x01, 0x00, 0x04, 0x0b, 0x08, 0x00, 0x09, 0x00, 0x00, 0x00
        /*0020*/ 	.byte	0x00, 0x00, 0x00, 0x00


//--------------------- .nv.info._Z18matrixAddColKernelPfS_S_ff --------------------------
	.section	.nv.info._Z18matrixAddColKernelPfS_S_ff,"",@"SHT_CUDA_INFO"
	.sectionflags	@""
	.align	4


	//----- nvinfo : EIATTR_CUDA_API_VERSION
	.align		4
        /*0000*/ 	.byte	0x04, 0x37
        /*0002*/ 	.short	(.L_19 - .L_18)
.L_18:
        /*0004*/ 	.word	0x00000082


	//----- nvinfo : EIATTR_KPARAM_INFO
	.align		4
.L_19:
        /*0008*/ 	.byte	0x04, 0x17
        /*000a*/ 	.short	(.L_21 - .L_20)
.L_20:
        /*000c*/ 	.word	0x00000000
        /*0010*/ 	.short	0x0004
        /*0012*/ 	.short	0x001c
        /*0014*/ 	.byte	0x00, 0xf0, 0x11, 0x00


	//----- nvinfo : EIATTR_KPARAM_INFO
	.align		4
.L_21:
        /*0018*/ 	.byte	0x04, 0x17
        /*001a*/ 	.short	(.L_23 - .L_22)
.L_22:
        /*001c*/ 	.word	0x00000000
        /*0020*/ 	.short	0x0003
        /*0022*/ 	.short	0x0018
        /*0024*/ 	.byte	0x00, 0xf0, 0x11, 0x00


	//----- nvinfo : EIATTR_KPARAM_INFO
	.align		4
.L_23:
        /*0028*/ 	.byte	0x04, 0x17
        /*002a*/ 	.short	(.L_25 - .L_24)
.L_24:
        /*002c*/ 	.word	0x00000000
        /*0030*/ 	.short	0x0002
        /*0032*/ 	.short	0x0010
        /*0034*/ 	.byte	0x00, 0xf5, 0x21, 0x00


	//----- nvinfo : EIATTR_KPARAM_INFO
	.align		4
.L_25:
        /*0038*/ 	.byte	0x04, 0x17
        /*003a*/ 	.short	(.L_27 - .L_26)
.L_26:
        /*003c*/ 	.word	0x00000000
        /*0040*/ 	.short	0x0001
        /*0042*/ 	.short	0x0008
        /*0044*/ 	.byte	0x00, 0xf5, 0x21, 0x00


	//----- nvinfo : EIATTR_KPARAM_INFO
	.align		4
.L_27:
        /*0048*/ 	.byte	0x04, 0x17
        /*004a*/ 	.short	(.L_29 - .L_28)
.L_28:
        /*004c*/ 	.word	0x00000000
        /*0050*/ 	.short	0x0000
        /*0052*/ 	.short	0x0000
        /*0054*/ 	.byte	0x00, 0xf5, 0x21, 0x00


	//----- nvinfo : EIATTR_SPARSE_MMA_MASK
	.align		4
.L_29:
        /*0058*/ 	.byte	0x03, 0x50
        /*005a*/ 	.short	0x0000


	//----- nvinfo : EIATTR_MAXREG_COUNT
	.align		4
        /*005c*/ 	.byte	0x03, 0x1b
        /*005e*/ 	.short	0x00ff


	//----- nvinfo : EIATTR_MERCURY_ISA_VERSION
	.align		4
        /*0060*/ 	.byte	0x03, 0x5f
        /*0062*/ 	.short	0x0101


	//----- nvinfo : EIATTR_VRC_CTA_INIT_COUNT
	.align		4
        /*0064*/ 	.byte	0x02, 0x4a
	.zero		1
	.zero		1


	//----- nvinfo : EIATTR_EXIT_INSTR_OFFSETS
	.align		4
        /*0068*/ 	.byte	0x04, 0x1c
        /*006a*/ 	.short	(.L_31 - .L_30)


	//   ....[0]....
.L_30:
        /*006c*/ 	.word	0x00000090


	//   ....[1]....
        /*0070*/ 	.word	0x000001d0


	//----- nvinfo : EIATTR_CBANK_PARAM_SIZE
	.align		4
.L_31:
        /*0074*/ 	.byte	0x03, 0x19
        /*0076*/ 	.short	0x0020


	//----- nvinfo : EIATTR_PARAM_CBANK
	.align		4
        /*0078*/ 	.byte	0x04, 0x0a
        /*007a*/ 	.short	(.L_33 - .L_32)
	.align		4
.L_32:
        /*007c*/ 	.word	index@(.nv.constant0._Z18matrixAddColKernelPfS_S_ff)
        /*0080*/ 	.short	0x0380
        /*0082*/ 	.short	0x0020


	//----- nvinfo : EIATTR_SW_WAR
	.align		4
.L_33:
        /*0084*/ 	.byte	0x04, 0x36
        /*0086*/ 	.short	(.L_35 - .L_34)
.L_34:
        /*0088*/ 	.word	0x00000008
.L_35:


//--------------------- .nv.info._Z18matrixAddRowKernelPfS_S_ff --------------------------
	.section	.nv.info._Z18matrixAddRowKernelPfS_S_ff,"",@"SHT_CUDA_INFO"
	.sectionflags	@""
	.align	4


	//----- nvinfo : EIATTR_CUDA_API_VERSION
	.align		4
        /*0000*/ 	.byte	0x04, 0x37
        /*0002*/ 	.short	(.L_37 - .L_36)
.L_36:
        /*0004*/ 	.word	0x00000082


	//----- nvinfo : EIATTR_KPARAM_INFO
	.align		4
.L_37:
        /*0008*/ 	.byte	0x04, 0x17
        /*000a*/ 	.short	(.L_39 - .L_38)
.L_38:
        /*000c*/ 	.word	0x00000000
        /*0010*/ 	.short	0x0004
        /*0012*/ 	.short	0x001c
        /*0014*/ 	.byte	0x00, 0xf0, 0x11, 0x00


	//----- nvinfo : EIATTR_KPARAM_INFO
	.align		4
.L_39:
        /*0018*/ 	.byte	0x04, 0x17
        /*001a*/ 	.short	(.L_41 - .L_40)
.L_40:
        /*001c*/ 	.word	0x00000000
        /*0020*/ 	.short	0x0003
        /*0022*/ 	.short	0x0018
        /*0024*/ 	.byte	0x00, 0xf0, 0x11, 0x00


	//----- nvinfo : EIATTR_KPARAM_INFO
	.align		4
.L_41:
        /*0028*/ 	.byte	0x04, 0x17
        /*002a*/ 	.short	(.L_43 - .L_42)
.L_42:
        /*002c*/ 	.word	0x00000000
        /*0030*/ 	.short	0x0002
        /*0032*/ 	.short	0x0010
        /*0034*/ 	.byte	0x00, 0xf5, 0x21, 0x00


	//----- nvinfo : EIATTR_KPARAM_INFO
	.align		4
.L_43:
        /*0038*/ 	.byte	0x04, 0x17
        /*003a*/ 	.short	(.L_45 - .L_44)
.L_44:
        /*003c*/ 	.word	0x00000000
        /*0040*/ 	.short	0x0001
        /*0042*/ 	.short	0x0008
        /*0044*/ 	.byte	0x00, 0xf5, 0x21, 0x00


	//----- nvinfo : EIATTR_KPARAM_INFO
	.align		4
.L_45:
        /*0048*/ 	.byte	0x04, 0x17
        /*004a*/ 	.short	(.L_47 - .L_46)
.L_46:
        /*004c*/ 	.word	0x00000000
        /*0050*/ 	.short	0x0000
        /*0052*/ 	.short	0x0000
        /*0054*/ 	.byte	0x00, 0xf5, 0x21, 0x00


	//----- nvinfo : EIATTR_SPARSE_MMA_MASK
	.align		4
.L_47:
        /*0058*/ 	.byte	0x03, 0x50
        /*005a*/ 	.short	0x0000


	//----- nvinfo : EIATTR_MAXREG_COUNT
	.align		4
        /*005c*/ 	.byte	0x03, 0x1b
        /*005e*/ 	.short	0x00ff


	//----- nvinfo : EIATTR_MERCURY_ISA_VERSION
	.align		4
        /*0060*/ 	.byte	0x03, 0x5f
        /*0062*/ 	.short	0x0101


	//----- nvinfo : EIATTR_VRC_CTA_INIT_COUNT
	.align		4
        /*0064*/ 	.byte	0x02, 0x4a
	.zero		1
	.zero		1


	//----- nvinfo : EIATTR_EXIT_INSTR_OFFSETS
	.align		4
        /*0068*/ 	.byte	0x04, 0x1c
        /*006a*/ 	.short	(.L_49 - .L_48)


	//   ....[0]....
.L_48:
        /*006c*/ 	.word	0x00000090


	//   ....[1]....
        /*0070*/ 	.word	0x000001d0


	//----- nvinfo : EIATTR_CBANK_PARAM_SIZE
	.align		4
.L_49:
        /*0074*/ 	.byte	0x03, 0x19
        /*0076*/ 	.short	0x0020


	//----- nvinfo : EIATTR_PARAM_CBANK
	.align		4
        /*0078*/ 	.byte	0x04, 0x0a
        /*007a*/ 	.short	(.L_51 - .L_50)
	.align		4
.L_50:
        /*007c*/ 	.word	index@(.nv.constant0._Z18matrixAddRowKernelPfS_S_ff)
        /*0080*/ 	.short	0x0380
        /*0082*/ 	.short	0x0020


	//----- nvinfo : EIATTR_SW_WAR
	.align		4
.L_51:
        /*0084*/ 	.byte	0x04, 0x36
        /*0086*/ 	.short	(.L_53 - .L_52)
.L_52:
        /*0088*/ 	.word	0x00000008
.L_53:


//--------------------- .nv.info._Z22matrixAddElementKernelPfS_S_ff --------------------------
	.section	.nv.info._Z22matrixAddElementKernelPfS_S_ff,"",@"SHT_CUDA_INFO"
	.sectionflags	@""
	.align	4


	//----- nvinfo : EIATTR_CUDA_API_VERSION
	.align		4
        /*0000*/ 	.byte	0x04, 0x37
        /*0002*/ 	.short	(.L_55 - .L_54)
.L_54:
        /*0004*/ 	.word	0x00000082


	//----- nvinfo : EIATTR_KPARAM_INFO
	.align		4
.L_55:
        /*0008*/ 	.byte	0x04, 0x17
        /*000a*/ 	.short	(.L_57 - .L_56)
.L_56:
        /*000c*/ 	.word	0x00000000
        /*0010*/ 	.short	0x0004
        /*0012*/ 	.short	0x001c
        /*0014*/ 	.byte	0x00, 0xf0, 0x11, 0x00


	//----- nvinfo : EIATTR_KPARAM_INFO
	.align		4
.L_57:
        /*0018*/ 	.byte	0x04, 0x17
        /*001a*/ 	.short	(.L_59 - .L_58)
.L_58:
        /*001c*/ 	.word	0x00000000
        /*0020*/ 	.short	0x0003
        /*0022*/ 	.short	0x0018
        /*0024*/ 	.byte	0x00, 0xf0, 0x11, 0x00


	//----- nvinfo : EIATTR_KPARAM_INFO
	.align		4
.L_59:
        /*0028*/ 	.byte	0x04, 0x17
        /*002a*/ 	.short	(.L_61 - .L_60)
.L_60:
        /*002c*/ 	.word	0x00000000
        /*0030*/ 	.short	0x0002
        /*0032*/ 	.short	0x0010
        /*0034*/ 	.byte	0x00, 0xf5, 0x21, 0x00


	//----- nvinfo : EIATTR_KPARAM_INFO
	.align		4
.L_61:
        /*0038*/ 	.byte	0x04, 0x17
        /*003a*/ 	.short	(.L_63 - .L_62)
.L_62:
        /*003c*/ 	.word	0x00000000
        /*0040*/ 	.short	0x0001
        /*0042*/ 	.short	0x0008
        /*0044*/ 	.byte	0x00, 0xf5, 0x21, 0x00


	//----- nvinfo : EIATTR_KPARAM_INFO
	.align		4
.L_63:
        /*0048*/ 	.byte	0x04, 0x17
        /*004a*/ 	.short	(.L_65 - .L_64)
.L_64:
        /*004c*/ 	.word	0x00000000
        /*0050*/ 	.short	0x0000
        /*0052*/ 	.short	0x0000
        /*0054*/ 	.byte	0x00, 0xf5, 0x21, 0x00


	//----- nvinfo : EIATTR_SPARSE_MMA_MASK
	.align		4
.L_65:
        /*0058*/ 	.byte	0x03, 0x50
        /*005a*/ 	.short	0x0000


	//----- nvinfo : EIATTR_MAXREG_COUNT
	.align		4
        /*005c*/ 	.byte	0x03, 0x1b
        /*005e*/ 	.short	0x00ff


	//----- nvinfo : EIATTR_MERCURY_ISA_VERSION
	.align		4
        /*0060*/ 	.byte	0x03, 0x5f
        /*0062*/ 	.short	0x0101


	//----- nvinfo : EIATTR_VRC_CTA_INIT_COUNT
	.align		4
        /*0064*/ 	.byte	0x02, 0x4a
	.zero		1
	.zero		1


	//----- nvinfo : EIATTR_EXIT_INSTR_OFFSETS
	.align		4
        /*0068*/ 	.byte	0x04, 0x1c
        /*006a*/ 	.short	(.L_67 - .L_66)


	//   ....[0]....
.L_66:
        /*006c*/ 	.word	0x000000e0


	//   ....[1]....
        /*0070*/ 	.word	0x000001c0


	//----- nvinfo : EIATTR_CBANK_PARAM_SIZE
	.align		4
.L_67:
        /*0074*/ 	.byte	0x03, 0x19
        /*0076*/ 	.short	0x0020


	//----- nvinfo : EIATTR_PARAM_CBANK
	.align		4
        /*0078*/ 	.byte	0x04, 0x0a
        /*007a*/ 	.short	(.L_69 - .L_68)
	.align		4
.L_68:
        /*007c*/ 	.word	index@(.nv.constant0._Z22matrixAddElementKernelPfS_S_ff)
        /*0080*/ 	.short	0x0380
        /*0082*/ 	.short	0x0020


	//----- nvinfo : EIATTR_SW_WAR
	.align		4
.L_69:
        /*0084*/ 	.byte	0x04, 0x36
        /*0086*/ 	.short	(.L_71 - .L_70)
.L_70:
        /*0088*/ 	.word	0x00000008
.L_71:


//--------------------- .nv.callgraph             --------------------------
	.section	.nv.callgraph,"",@"SHT_CUDA_CALLGRAPH"
	.align	4
	.sectionentsize	8
	.align		4
        /*0000*/ 	.word	0x00000000
	.align		4
        /*0004*/ 	.word	0xffffffff
	.align		4
        /*0008*/ 	.word	0x00000000
	.align		4
        /*000c*/ 	.word	0xfffffffe
	.align		4
        /*0010*/ 	.word	0x00000000
	.align		4
        /*0014*/ 	.word	0xfffffffd
	.align		4
        /*0018*/ 	.word	0x00000000
	.align		4
        /*001c*/ 	.word	0xfffffffc


//--------------------- .text._Z18matrixAddColKernelPfS_S_ff --------------------------
	.section	.text._Z18matrixAddColKernelPfS_S_ff,"ax",@progbits
	.align	128
        .global         _Z18matrixAddColKernelPfS_S_ff
        .type           _Z18matrixAddColKernelPfS_S_ff,@function
        .size           _Z18matrixAddColKernelPfS_S_ff,(.L_x_5 - _Z18matrixAddColKernelPfS_S_ff)
        .other          _Z18matrixAddColKernelPfS_S_ff,@"STO_CUDA_ENTRY STV_DEFAULT"
_Z18matrixAddColKernelPfS_S_ff:
.text._Z18matrixAddColKernelPfS_S_ff:
[----:B------:R-:W-:Y:S01]  /*0000*/  LDC R1, c[0x0][0x37c] ;  /* 0x0000df00ff017b82 */ /* 0x000fe20000000800 */
[----:B------:R-:W0:Y:S01]  /*0010*/  S2R R0, SR_CTAID.X ;  /* 0x0000000000007919 */ /* 0x000e220000002500 */
[----:B------:R-:W0:Y:S01]  /*0020*/  LDCU UR4, c[0x0][0x360] ;  /* 0x00006c00ff0477ac */ /* 0x000e220008000800 */
[----:B------:R-:W0:Y:S01]  /*0030*/  S2R R3, SR_TID.X ;  /* 0x0000000000037919 */ /* 0x000e220000002100 */
[----:B------:R-:W1:Y:S02]  /*0040*/  LDCU.64 UR8, c[0x0][0x398] ;  /* 0x00007300ff0877ac */ /* 0x000e640008000a00 */
[----:B-1----:R-:W-:Y:S01]  /*0050*/  FSETP.LT.AND P0, PT, RZ, UR8, PT ;  /* 0x00000008ff007c0b */ /* 0x002fe2000bf01000 */
[----:B0-----:R-:W-:-:S05]  /*0060*/  IMAD R0, R0, UR4, R3 ;  /* 0x0000000400007c24 */ /* 0x001fca000f8e0203 */
[----:B------:R-:W-:-:S04]  /*0070*/  I2FP.F32.S32 R0, R0 ;  /* 0x0000000000007245 */ /* 0x000fc80000201400 */
[----:B------:R-:W-:-:S13]  /*0080*/  FSETP.GE.OR P0, PT, R0, UR9, !P0 ;  /* 0x0000000900007c0b */ /* 0x000fda000c706400 */
[----:B------:R-:W-:Y:S05]  /*0090*/  @P0 EXIT ;  /* 0x000000000000094d */ /* 0x000fea0003800000 */
[----:B------:R-:W0:Y:S01]  /*00a0*/  LDC.64 R10, c[0x0][0x390] ;  /* 0x0000e400ff0a7b82 */ /* 0x000e220000000a00 */
[----:B------:R-:W-:Y:S01]  /*00b0*/  HFMA2 R15, -RZ, RZ, 0, 0 ;  /* 0x00000000ff0f7431 */ /* 0x000fe200000001ff */
[----:B------:R-:W1:Y:S01]  /*00c0*/  LDCU.64 UR6, c[0x0][0x358] ;  /* 0x00006b00ff0677ac */ /* 0x000e620008000a00 */
[----:B------:R-:W-:-:S05]  /*00d0*/  UMOV UR4, URZ ;  /* 0x000000ff00047c82 */ /* 0x000fca0008000000 */
[----:B------:R-:W2:Y:S08]  /*00e0*/  LDC.64 R12, c[0x0][0x380] ;  /* 0x0000e000ff0c7b82 */ /* 0x000eb00000000a00 */
[----:B------:R-:W3:Y:S02]  /*00f0*/  LDC.64 R8, c[0x0][0x388] ;  /* 0x0000e200ff087b82 */ /* 0x000ee40000000a00 */
.L_x_0:
[----:B------:R-:W-:-:S04]  /*0100*/  FFMA R14, R15, UR9, R0 ;  /* 0x000000090f0e7c23 */ /* 0x000fc80008000000 */
[----:B----4-:R-:W3:Y:S02]  /*0110*/  F2I.TRUNC.NTZ R7, R14 ;  /* 0x0000000e00077305 */ /* 0x010ee4000020f100 */
[----:B---3--:R-:W-:-:S04]  /*0120*/  IMAD.WIDE R2, R7, 0x4, R8 ;  /* 0x0000000407027825 */ /* 0x008fc800078e0208 */
[C---:B0-----:R-:W-:Y:S02]  /*0130*/  IMAD.WIDE R4, R7.reuse, 0x4, R10 ;  /* 0x0000000407047825 */ /* 0x041fe400078e020a */
[----:B-1----:R-:W3:Y:S04]  /*0140*/  LDG.E R2, desc[UR6][R2.64] ;  /* 0x0000000602027981 */ /* 0x002ee8000c1e1900 */
[----:B------:R-:W3:Y:S01]  /*0150*/  LDG.E R5, desc[UR6][R4.64] ;  /* 0x0000000604057981 */ /* 0x000ee2000c1e1900 */
[----:B------:R-:W-:Y:S01]  /*0160*/  UIADD3 UR4, UPT, UPT, UR4, 0x1, URZ ;  /* 0x0000000104047890 */ /* 0x000fe2000fffe0ff */
[----:B--2---:R-:W-:-:S05]  /*0170*/  IMAD.WIDE R6, R7, 0x4, R12 ;  /* 0x0000000407067825 */ /* 0x004fca00078e020c */
[----:B------:R-:W-:-:S04]  /*0180*/  I2FP.F32.U32 R15, UR4 ;  /* 0x00000004000f7c45 */ /* 0x000fc80008201000 */
[----:B------:R-:W-:Y:S01]  /*0190*/  FSETP.GEU.AND P0, PT, R15, UR8, PT ;  /* 0x000000080f007c0b */ /* 0x000fe2000bf0e000 */
[----:B---3--:R-:W-:-:S05]  /*01a0*/  FADD R17, R2, R5 ;  /* 0x0000000502117221 */ /* 0x008fca0000000000 */
[----:B------:R4:W-:Y:S07]  /*01b0*/  STG.E desc[UR6][R6.64], R17 ;  /* 0x0000001106007986 */ /* 0x0009ee000c101906 */
[----:B------:R-:W-:Y:S05]  /*01c0*/  @!P0 BRA `(.L_x_0) ;  /* 0xfffffffc00cc8947 */ /* 0x000fea000383ffff */
[----:B------:R-:W-:Y:S05]  /*01d0*/  EXIT ;  /* 0x000000000000794d */ /* 0x000fea0003800000 */
.L_x_1:
[----:B------:R-:W-:-:S00]  /*01e0*/  BRA `(.L_x_1) ;  /* 0xfffffffc00fc7947 */ /* 0x000fc0000383ffff */
[----:B------:R-:W-:-:S00]  /*01f0*/  NOP ;  /* 0x0000000000007918 */ /* 0x000fc00000000000 */
        /* <DEDUP_REMOVED lines=8> */
.L_x_5:


//--------------------- .text._Z18matrixAddRowKernelPfS_S_ff --------------------------
	.section	.text._Z18matrixAddRowKernelPfS_S_ff,"ax",@progbits
	.align	128
        .global         _Z18matrixAddRowKernelPfS_S_ff
        .type           _Z18matrixAddRowKernelPfS_S_ff,@function
        .size           _Z18matrixAddRowKernelPfS_S_ff,(.L_x_6 - _Z18matrixAddRowKernelPfS_S_ff)
        .other          _Z18matrixAddRowKernelPfS_S_ff,@"STO_CUDA_ENTRY STV_DEFAULT"
_Z18matrixAddRowKernelPfS_S_ff:
.text._Z18matrixAddRowKernelPfS_S_ff:
        /* <DEDUP_REMOVED lines=16> */
.L_x_2:
        /* <DEDUP_REMOVED lines=14> */
.L_x_3:
        /* <DEDUP_REMOVED lines=10> */
.L_x_6:


//--------------------- .text._Z22matrixAddElementKernelPfS_S_ff --------------------------
	.section	.text._Z22matrixAddElementKernelPfS_S_ff,"ax",@progbits
	.align	128
        .global         _Z22matrixAddElementKernelPfS_S_ff
        .type           _Z22matrixAddElementKernelPfS_S_ff,@function
        .size           _Z22matrixAddElementKernelPfS_S_ff,(.L_x_7 - _Z22matrixAddElementKernelPfS_S_ff)
        .other          _Z22matrixAddElementKernelPfS_S_ff,@"STO_CUDA_ENTRY STV_DEFAULT"
_Z22matrixAddElementKernelPfS_S_ff:
.text._Z22matrixAddElementKernelPfS_S_ff:
[----:B------:R-:W-:Y:S01]  /*0000*/  LDC R1, c[0x0][0x37c] ;  /* 0x0000df00ff017b82 */ /* 0x000fe20000000800 */
[----:B------:R-:W0:Y:S01]  /*0010*/  S2R R2, SR_CTAID.Y ;  /* 0x0000000000027919 */ /* 0x000e220000002600 */
[----:B------:R-:W1:Y:S01]  /*0020*/  LDCU UR4, c[0x0][0x360] ;  /* 0x00006c00ff0477ac */ /* 0x000e620008000800 */
[----:B------:R-:W0:Y:S01]  /*0030*/  S2R R5, SR_TID.Y ;  /* 0x0000000000057919 */ /* 0x000e220000002200 */
[----:B------:R-:W0:Y:S01]  /*0040*/  LDCU UR5, c[0x0][0x364] ;  /* 0x00006c80ff0577ac */ /* 0x000e220008000800 */
[----:B------:R-:W1:Y:S01]  /*0050*/  S2R R0, SR_CTAID.X ;  /* 0x0000000000007919 */ /* 0x000e620000002500 */
[----:B------:R-:W2:Y:S01]  /*0060*/  LDCU.64 UR6, c[0x0][0x398] ;  /* 0x00007300ff0677ac */ /* 0x000ea20008000a00 */
[----:B------:R-:W1:Y:S01]  /*0070*/  S2R R3, SR_TID.X ;  /* 0x0000000000037919 */ /* 0x000e620000002100 */
[----:B0-----:R-:W-:-:S05]  /*0080*/  IMAD R2, R2, UR5, R5 ;  /* 0x0000000502027c24 */ /* 0x001fca000f8e0205 */
[----:B------:R-:W-:Y:S01]  /*0090*/  I2FP.F32.U32 R7, R2 ;  /* 0x0000000200077245 */ /* 0x000fe20000201000 */
[----:B-1----:R-:W-:-:S03]  /*00a0*/  IMAD R0, R0, UR4, R3 ;  /* 0x0000000400007c24 */ /* 0x002fc6000f8e0203 */
[----:B--2---:R-:W-:Y:S02]  /*00b0*/  FSETP.GE.AND P0, PT, R7, UR6, PT ;  /* 0x0000000607007c0b */ /* 0x004fe4000bf06000 */
[----:B------:R-:W-:-:S04]  /*00c0*/  I2FP.F32.S32 R0, R0 ;  /* 0x0000000000007245 */ /* 0x000fc80000201400 */
[----:B------:R-:W-:-:S13]  /*00d0*/  FSETP.GE.OR P0, PT, R0, UR7, P0 ;  /* 0x0000000700007c0b */ /* 0x000fda0008706400 */
[----:B------:R-:W-:Y:S05]  /*00e0*/  @P0 EXIT ;  /* 0x000000000000094d */ /* 0x000fea0003800000 */
[----:B------:R-:W0:Y:S01]  /*00f0*/  LDC.64 R2, c[0x0][0x388] ;  /* 0x0000e200ff027b82 */ /* 0x000e220000000a00 */
[----:B------:R-:W-:Y:S01]  /*0100*/  FFMA R0, R7, UR7, R0 ;  /* 0x0000000707007c23 */ /* 0x000fe20008000000 */
[----:B------:R-:W1:Y:S03]  /*0110*/  LDCU.64 UR4, c[0x0][0x358] ;  /* 0x00006b00ff0477ac */ /* 0x000e660008000a00 */
[----:B------:R-:W0:Y:S03]  /*0120*/  F2I.TRUNC.NTZ R9, R0 ;  /* 0x0000000000097305 */ /* 0x000e26000020f100 */
[----:B------:R-:W2:Y:S08]  /*0130*/  LDC.64 R4, c[0x0][0x390] ;  /* 0x0000e400ff047b82 */ /* 0x000eb00000000a00 */
[----:B------:R-:W3:Y:S01]  /*0140*/  LDC.64 R6, c[0x0][0x380] ;  /* 0x0000e000ff067b82 */ /* 0x000ee20000000a00 */
[----:B0-----:R-:W-:-:S06]  /*0150*/  IMAD.WIDE R2, R9, 0x4, R2 ;  /* 0x0000000409027825 */ /* 0x001fcc00078e0202 */
[----:B-1----:R-:W4:Y:S01]  /*0160*/  LDG.E R2, desc[UR4][R2.64] ;  /* 0x0000000402027981 */ /* 0x002f22000c1e1900 */
[----:B--2---:R-:W-:-:S06]  /*0170*/  IMAD.WIDE R4, R9, 0x4, R4 ;  /* 0x0000000409047825 */ /* 0x004fcc00078e0204 */
[----:B------:R-:W4:Y:S01]  /*0180*/  LDG.E R5, desc[UR4][R4.64] ;  /* 0x0000000404057981 */ /* 0x000f22000c1e1900 */
[----:B---3--:R-:W-:-:S04]  /*0190*/  IMAD.WIDE R6, R9, 0x4, R6 ;  /* 0x0000000409067825 */ /* 0x008fc800078e0206 */
[----:B----4-:R-:W-:-:S05]  /*01a0*/  FADD R9, R2, R5 ;  /* 0x0000000502097221 */ /* 0x010fca0000000000 */
[----:B------:R-:W-:Y:S01]  /*01b0*/  STG.E desc[UR4][R6.64], R9 ;  /* 0x0000000906007986 */ /* 0x000fe2000c101904 */
[----:B------:R-:W-:Y:S05]  /*01c0*/  EXIT ;  /* 0x000000000000794d */ /* 0x000fea0003800000 */
.L_x_4:
        /* <DEDUP_REMOVED lines=11> */
.L_x_7:


//--------------------- .nv.shared.reserved.0     --------------------------
	.section	.nv.shared.reserved.0,"aw",@nobits
	.weak		__nv_reservedSMEM_offset_0_alias
	.size		__nv_reservedSMEM_offset_0_alias, 0, 64
	.other		__nv_reservedSMEM_offset_0_alias,@"STO_CUDA_RESERVED_SHARED STV_DEFAULT"
__nv_reservedSMEM_offset_0_alias:
	.zero		0
	.zero		64


//--------------------- .nv.constant0._Z18matrixAddColKernelPfS_S_ff --------------------------
	.section	.nv.constant0._Z18matrixAddColKernelPfS_S_ff,"a",@progbits
	.sectionflags	@""
	.align	4
.nv.constant0._Z18matrixAddColKernelPfS_S_ff:
	.zero		928


//--------------------- .nv.constant0._Z18matrixAddRowKernelPfS_S_ff --------------------------
	.section	.nv.constant0._Z18matrixAddRowKernelPfS_S_ff,"a",@progbits
	.sectionflags	@""
	.align	4
.nv.constant0._Z18matrixAddRowKernelPfS_S_ff:
	.zero		928


//--------------------- .nv.constant0._Z22matrixAddElementKernelPfS_S_ff --------------------------
	.section	.nv.constant0._Z22matrixAddElementKernelPfS_S_ff,"a",@progbits
	.sectionflags	@""
	.align	4
.nv.constant0._Z22matrixAddElementKernelPfS_S_ff:
	.zero		928


//--------------------- SYMBOLS --------------------------

	.type		.nv.reservedSmem.offset0,@object
	.size		.nv.reservedSmem.offset0,0x4
